	.headerflags	@"EF_CUDA_TEXMODE_UNIFIED EF_CUDA_64BIT_ADDRESS EF_CUDA_ACCELERATORS EF_CUDA_SM90 EF_CUDA_VIRTUAL_SM(EF_CUDA_SM90)"
	.elftype	@"ET_EXEC"


//--------------------- .nv.info                  --------------------------
	.section	.nv.info,"",@"SHT_CUDA_INFO"
	.align	4


	//----- nvinfo : EIATTR_REGCOUNT
	.align		4
        /*0000*/ 	.byte	0x04, 0x2f
        /*0002*/ 	.short	(.L_3 - .L_2)
	.align		4
.L_2:
        /*0004*/ 	.word	index@(triton_poi_fused__native_batch_norm_legit_no_training_convolution_leaky_relu_3)
        /*0008*/ 	.word	0x00000016


	//----- nvinfo : EIATTR_MIN_STACK_SIZE
	.align		4
.L_3:
        /*000c*/ 	.byte	0x04, 0x12
        /*000e*/ 	.short	(.L_5 - .L_4)
	.align		4
.L_4:
        /*0010*/ 	.word	index@(triton_poi_fused__native_batch_norm_legit_no_training_convolution_leaky_relu_3)
        /*0014*/ 	.word	0x00000000


	//----- nvinfo : EIATTR_FRAME_SIZE
	.align		4
.L_5:
        /*0018*/ 	.byte	0x04, 0x11
        /*001a*/ 	.short	(.L_7 - .L_6)
	.align		4
.L_6:
        /*001c*/ 	.word	index@(triton_poi_fused__native_batch_norm_legit_no_training_convolution_leaky_relu_3)
        /*0020*/ 	.word	0x00000000


	//----- nvinfo : EIATTR_MIN_STACK_SIZE
	.align		4
.L_7:
        /*0024*/ 	.byte	0x04, 0x12
        /*0026*/ 	.short	(.L_9 - .L_8)
	.align		4
.L_8:
        /*0028*/ 	.word	index@(triton_poi_fused__native_batch_norm_legit_no_training_convolution_leaky_relu_3)
        /*002c*/ 	.word	0x00000000
.L_9:


//--------------------- .nv.info.triton_poi_fused__native_batch_norm_legit_no_training_convolution_leaky_relu_3 --------------------------
	.section	.nv.info.triton_poi_fused__native_batch_norm_legit_no_training_convolution_leaky_relu_3,"",@"SHT_CUDA_INFO"
	.sectionflags	@""
	.align	4


	//----- nvinfo : EIATTR_CUDA_API_VERSION
	.align		4
        /*0000*/ 	.byte	0x04, 0x37
        /*0002*/ 	.short	(.L_11 - .L_10)
.L_10:
        /*0004*/ 	.word	0x0000007c


	//----- nvinfo : EIATTR_KPARAM_INFO
	.align		4
.L_11:
        /*0008*/ 	.byte	0x04, 0x17
        /*000a*/ 	.short	(.L_13 - .L_12)
.L_12:
        /*000c*/ 	.word	0x00000000
        /*0010*/ 	.short	0x0007
        /*0012*/ 	.short	0x0038
        /*0014*/ 	.byte	0x00, 0xf0, 0x11, 0x00


	//----- nvinfo : EIATTR_KPARAM_INFO
	.align		4
.L_13:
        /*0018*/ 	.byte	0x04, 0x17
        /*001a*/ 	.short	(.L_15 - .L_14)
.L_14:
        /*001c*/ 	.word	0x00000000
        /*0020*/ 	.short	0x0006
        /*0022*/ 	.short	0x0030
        /*0024*/ 	.byte	0x00, 0xf4, 0x21, 0x00


	//----- nvinfo : EIATTR_KPARAM_INFO
	.align		4
.L_15:
        /*0028*/ 	.byte	0x04, 0x17
        /*002a*/ 	.short	(.L_17 - .L_16)
.L_16:
        /*002c*/ 	.word	0x00000000
        /*0030*/ 	.short	0x0005
        /*0032*/ 	.short	0x0028
        /*0034*/ 	.byte	0x00, 0xf4, 0x21, 0x00


	//----- nvinfo : EIATTR_KPARAM_INFO
	.align		4
.L_17:
        /*0038*/ 	.byte	0x04, 0x17
        /*003a*/ 	.short	(.L_19 - .L_18)
.L_18:
        /*003c*/ 	.word	0x00000000
        /*0040*/ 	.short	0x0004
        /*0042*/ 	.short	0x0020
        /*0044*/ 	.byte	0x00, 0xf4, 0x21, 0x00


	//----- nvinfo : EIATTR_KPARAM_INFO
	.align		4
.L_19:
        /*0048*/ 	.byte	0x04, 0x17
        /*004a*/ 	.short	(.L_21 - .L_20)
.L_20:
        /*004c*/ 	.word	0x00000000
        /*0050*/ 	.short	0x0003
        /*0052*/ 	.short	0x0018
        /*0054*/ 	.byte	0x00, 0xf4, 0x21, 0x00


	//----- nvinfo : EIATTR_KPARAM_INFO
	.align		4
.L_21:
        /*0058*/ 	.byte	0x04, 0x17
        /*005a*/ 	.short	(.L_23 - .L_22)
.L_22:
        /*005c*/ 	.word	0x00000000
        /*0060*/ 	.short	0x0002
        /*0062*/ 	.short	0x0010
        /*0064*/ 	.byte	0x00, 0xf4, 0x21, 0x00


	//----- nvinfo : EIATTR_KPARAM_INFO
	.align		4
.L_23:
        /*0068*/ 	.byte	0x04, 0x17
        /*006a*/ 	.short	(.L_25 - .L_24)
.L_24:
        /*006c*/ 	.word	0x00000000
        /*0070*/ 	.short	0x0001
        /*0072*/ 	.short	0x0008
        /*0074*/ 	.byte	0x00, 0xf4, 0x21, 0x00


	//----- nvinfo : EIATTR_KPARAM_INFO
	.align		4
.L_25:
        /*0078*/ 	.byte	0x04, 0x17
        /*007a*/ 	.short	(.L_27 - .L_26)
.L_26:
        /*007c*/ 	.word	0x00000000
        /*0080*/ 	.short	0x0000
        /*0082*/ 	.short	0x0000
        /*0084*/ 	.byte	0x00, 0xf4, 0x21, 0x00


	//----- nvinfo : EIATTR_SPARSE_MMA_MASK
	.align		4
.L_27:
        /*0088*/ 	.byte	0x03, 0x50
        /*008a*/ 	.short	0x0000


	//----- nvinfo : EIATTR_MAXREG_COUNT
	.align		4
        /*008c*/ 	.byte	0x03, 0x1b
        /*008e*/ 	.short	0x00ff


	//----- nvinfo : EIATTR_EXIT_INSTR_OFFSETS
	.align		4
        /*0090*/ 	.byte	0x04, 0x1c
        /*0092*/ 	.short	(.L_29 - .L_28)


	//   ....[0]....
.L_28:
        /*0094*/ 	.word	0x00000390


	//   ....[1]....
        /*0098*/ 	.word	0x000003b0


	//----- nvinfo : EIATTR_REQNTID
	.align		4
.L_29:
        /*009c*/ 	.byte	0x04, 0x10
        /*009e*/ 	.short	(.L_31 - .L_30)
.L_30:
        /*00a0*/ 	.word	0x00000080
        /*00a4*/ 	.word	0x00000001
        /*00a8*/ 	.word	0x00000001


	//----- nvinfo : EIATTR_CBANK_PARAM_SIZE
	.align		4
.L_31:
        /*00ac*/ 	.byte	0x03, 0x19
        /*00ae*/ 	.short	0x003c


	//----- nvinfo : EIATTR_PARAM_CBANK
	.align		4
        /*00b0*/ 	.byte	0x04, 0x0a
        /*00b2*/ 	.short	(.L_33 - .L_32)
	.align		4
.L_32:
        /*00b4*/ 	.word	index@(.nv.constant0.triton_poi_fused__native_batch_norm_legit_no_training_convolution_leaky_relu_3)
        /*00b8*/ 	.short	0x0210
        /*00ba*/ 	.short	0x003c


	//----- nvinfo : EIATTR_SW_WAR
	.align		4
.L_33:
        /*00bc*/ 	.byte	0x04, 0x36
        /*00be*/ 	.short	(.L_35 - .L_34)
.L_34:
        /*00c0*/ 	.word	0x00000008
.L_35:


//--------------------- .nv.callgraph             --------------------------
	.section	.nv.callgraph,"",@"SHT_CUDA_CALLGRAPH"
	.align	4
	.sectionentsize	8
	.align		4
        /*0000*/ 	.word	0x00000000
	.align		4
        /*0004*/ 	.word	0xffffffff
	.align		4
        /*0008*/ 	.word	0x00000000
	.align		4
        /*000c*/ 	.word	0xfffffffe
	.align		4
        /*0010*/ 	.word	0x00000000
	.align		4
        /*0014*/ 	.word	0xfffffffd
	.align		4
        /*0018*/ 	.word	0x00000000
	.align		4
        /*001c*/ 	.word	0xfffffffc


//--------------------- .nv.constant4             --------------------------
	.section	.nv.constant4,"a",@progbits
	.align	8
	.align		8
.nv.constant4:
        /*0000*/ 	.dword	_$_str
	.align		8
        /*0008*/ 	.dword	_$_str_$_2


//--------------------- .text.triton_poi_fused__native_batch_norm_legit_no_training_convolution_leaky_relu_3 --------------------------
	.section	.text.triton_poi_fused__native_batch_norm_legit_no_training_convolution_leaky_relu_3,"ax",@progbits
	.align	128
        .global         triton_poi_fused__native_batch_norm_legit_no_training_convolution_leaky_relu_3
        .type           triton_poi_fused__native_batch_norm_legit_no_training_convolution_leaky_relu_3,@function
        .size           triton_poi_fused__native_batch_norm_legit_no_training_convolution_leaky_relu_3,(.L_x_1 - triton_poi_fused__native_batch_norm_legit_no_training_convolution_leaky_relu_3)
        .other          triton_poi_fused__native_batch_norm_legit_no_training_convolution_leaky_relu_3,@"STO_CUDA_ENTRY STV_DEFAULT"
triton_poi_fused__native_batch_norm_legit_no_training_convolution_leaky_relu_3:
.text.triton_poi_fused__native_batch_norm_legit_no_training_convolution_leaky_relu_3:
[----:B------:R-:W0:Y:S01]  /*0000*/  LDC R1, c[0x0][0x28] ;  /* 0x00000a00ff017b82 */ /* 0x000e220000000800 */
[----:B------:R-:W1:Y:S07]  /*0010*/  S2R R0, SR_TID.X ;  /* 0x0000000000007919 */ /* 0x000e6e0000002100 */
[----:B------:R-:W2:Y:S01]  /*0020*/  LDC.64 R12, c[0x0][0x228] ;  /* 0x00008a00ff0c7b82 */ /* 0x000ea20000000a00 */
[----:B------:R-:W-:Y:S01]  /*0030*/  ULDC.64 UR4, c[0x0][0x208] ;  /* 0x0000820000047ab9 */ /* 0x000fe20000000a00 */
[----:B------:R-:W3:Y:S06]  /*0040*/  S2R R3, SR_CTAID.X ;  /* 0x0000000000037919 */ /* 0x000eec0000002500 */
[----:B------:R-:W4:Y:S08]  /*0050*/  LDC.64 R10, c[0x0][0x218] ;  /* 0x00008600ff0a7b82 */ /* 0x000f300000000a00 */
[----:B------:R-:W5:Y:S01]  /*0060*/  LDC.64 R14, c[0x0][0x220] ;  /* 0x00008800ff0e7b82 */ /* 0x000f620000000a00 */
[----:B------:R-:W-:-:S07]  /*0070*/  CS2R R8, SRZ ;  /* 0x0000000000087805 */ /* 0x000fce000001ff00 */
[----:B------:R-:W4:Y:S01]  /*0080*/  LDC.64 R16, c[0x0][0x230] ;  /* 0x00008c00ff107b82 */ /* 0x000f220000000a00 */
[----:B-1----:R-:W-:-:S07]  /*0090*/  LOP3.LUT R0, R0, 0x7f, RZ, 0xc0, !PT ;  /* 0x0000007f00007812 */ /* 0x002fce00078ec0ff */
[----:B------:R-:W1:Y:S01]  /*00a0*/  LDC.64 R6, c[0x0][0x238] ;  /* 0x00008e00ff067b82 */ /* 0x000e620000000a00 */
[----:B---3--:R-:W-:Y:S02]  /*00b0*/  SHF.R.S32.HI R2, RZ, 0x18, R3 ;  /* 0x00000018ff027819 */ /* 0x008fe40000011403 */
[----:B------:R-:W-:Y:S02]  /*00c0*/  LEA R0, R3, R0, 0x7 ;  /* 0x0000000003007211 */ /* 0x000fe400078e38ff */
[----:B------:R-:W-:Y:S02]  /*00d0*/  SGXT R3, R2, 0x1 ;  /* 0x000000010203781a */ /* 0x000fe40000000200 */
[----:B------:R-:W-:Y:S02]  /*00e0*/  ISETP.GE.AND P3, PT, R0, 0x2800, PT ;  /* 0x000028000000780c */ /* 0x000fe40003f66270 */
[----:B------:R-:W-:-:S04]  /*00f0*/  LEA.HI R3, R3, R0, RZ, 0x2 ;  /* 0x0000000003037211 */ /* 0x000fc800078f10ff */
[----:B------:R-:W-:-:S05]  /*0100*/  SHF.R.S32.HI R3, RZ, 0x2, R3 ;  /* 0x00000002ff037819 */ /* 0x000fca0000011403 */
[----:B------:R-:W-:-:S05]  /*0110*/  IMAD.HI R2, R3, 0x66666667, RZ ;  /* 0x6666666703027827 */ /* 0x000fca00078e02ff */
[----:B------:R-:W-:-:S04]  /*0120*/  SHF.R.U32.HI R5, RZ, 0x1f, R2 ;  /* 0x0000001fff057819 */ /* 0x000fc80000011602 */
[----:B------:R-:W-:Y:S02]  /*0130*/  LEA.HI.SX32 R2, R2, R5, 0x18 ;  /* 0x0000000502027211 */ /* 0x000fe400078fc2ff */
[----:B------:R-:W-:-:S03]  /*0140*/  CS2R R4, SRZ ;  /* 0x0000000000047805 */ /* 0x000fc6000001ff00 */
[----:B------:R-:W-:Y:S02]  /*0150*/  IMAD R19, R2, -0x280, R3 ;  /* 0xfffffd8002137824 */ /* 0x000fe400078e0203 */
[----:B------:R-:W3:Y:S02]  /*0160*/  LDC.64 R2, c[0x0][0x210] ;  /* 0x00008400ff027b82 */ /* 0x000ee40000000a00 */
[----:B--2---:R-:W-:-:S05]  /*0170*/  IMAD.WIDE R12, R19, 0x4, R12 ;  /* 0x00000004130c7825 */ /* 0x004fca00078e020c */
[----:B------:R5:W2:Y:S01]  /*0180*/  @!P3 LDG.E.EL R4, desc[UR4][R12.64] ;  /* 0x000000040c04b981 */ /* 0x000aa2000c2e1900 */
[----:B----4-:R-:W-:-:S05]  /*0190*/  IMAD.WIDE R10, R19, 0x4, R10 ;  /* 0x00000004130a7825 */ /* 0x010fca00078e020a */
[----:B------:R-:W4:Y:S01]  /*01a0*/  @!P3 LDG.E.EL R8, desc[UR4][R10.64] ;  /* 0x000000040a08b981 */ /* 0x000f22000c2e1900 */
[----:B---3--:R-:W-:-:S05]  /*01b0*/  IMAD.WIDE R2, R0, 0x4, R2 ;  /* 0x0000000400027825 */ /* 0x008fca00078e0202 */
[----:B------:R-:W4:Y:S01]  /*01c0*/  @!P3 LDG.E R5, desc[UR4][R2.64] ;  /* 0x000000040205b981 */ /* 0x000f22000c1e1900 */
[----:B-----5:R-:W-:-:S04]  /*01d0*/  IMAD.WIDE R12, R19, 0x4, R14 ;  /* 0x00000004130c7825 */ /* 0x020fc800078e020e */
[C---:B0-----:R-:W-:Y:S01]  /*01e0*/  IMAD.WIDE R14, R19.reuse, 0x4, R16 ;  /* 0x00000004130e7825 */ /* 0x041fe200078e0210 */
[----:B------:R0:W3:Y:S03]  /*01f0*/  @!P3 LDG.E.EL R9, desc[UR4][R12.64] ;  /* 0x000000040c09b981 */ /* 0x0000e6000c2e1900 */
[----:B-1----:R-:W-:Y:S01]  /*0200*/  IMAD.WIDE R16, R19, 0x4, R6 ;  /* 0x0000000413107825 */ /* 0x002fe200078e0206 */
[----:B------:R-:W-:Y:S01]  /*0210*/  CS2R R18, SRZ ;  /* 0x0000000000127805 */ /* 0x000fe2000001ff00 */
[----:B------:R-:W1:Y:S05]  /*0220*/  LDC.64 R6, c[0x0][0x240] ;  /* 0x00009000ff067b82 */ /* 0x000e6a0000000a00 */
[----:B------:R-:W5:Y:S04]  /*0230*/  @!P3 LDG.E.EL R18, desc[UR4][R14.64] ;  /* 0x000000040e12b981 */ /* 0x000f68000c2e1900 */
[----:B------:R-:W5:Y:S01]  /*0240*/  @!P3 LDG.E.EL R19, desc[UR4][R16.64] ;  /* 0x000000041013b981 */ /* 0x000f62000c2e1900 */
[----:B0-----:R-:W-:Y:S01]  /*0250*/  HFMA2.MMA R12, -RZ, RZ, 1.625, 0 ;  /* 0x3e800000ff0c7435 */ /* 0x001fe200000001ff */
[----:B-1----:R-:W-:-:S04]  /*0260*/  IMAD.WIDE R6, R0, 0x4, R6 ;  /* 0x0000000400067825 */ /* 0x002fc800078e0206 */
[----:B--2---:R-:W-:-:S04]  /*0270*/  FADD R4, R4, 9.9999997473787516356e-06 ;  /* 0x3727c5ac04047421 */ /* 0x004fc80000000000 */
[----:B------:R-:W0:Y:S02]  /*0280*/  MUFU.SQRT R10, R4 ;  /* 0x00000004000a7308 */ /* 0x000e240000002000 */
[C---:B0-----:R-:W-:Y:S02]  /*0290*/  FSETP.GT.AND P1, PT, R10.reuse, 8.50705917302346158658e+37, PT ;  /* 0x7e8000000a00780b */ /* 0x041fe40003f24000 */
[----:B------:R-:W-:-:S11]  /*02a0*/  FSETP.GEU.AND P2, PT, R10, 1.175494350822287508e-38, PT ;  /* 0x008000000a00780b */ /* 0x000fd60003f4e000 */
[----:B------:R-:W-:-:S04]  /*02b0*/  @P1 FMUL R10, R10, 0.25 ;  /* 0x3e8000000a0a1820 */ /* 0x000fc80000400000 */
[----:B------:R-:W-:Y:S01]  /*02c0*/  @!P2 FMUL R10, R10, 16777216 ;  /* 0x4b8000000a0aa820 */ /* 0x000fe20000400000 */
[----:B----4-:R-:W-:-:S05]  /*02d0*/  FADD R13, R8, R5 ;  /* 0x00000005080d7221 */ /* 0x010fca0000000000 */
[----:B------:R-:W0:Y:S01]  /*02e0*/  MUFU.RCP R10, R10 ;  /* 0x0000000a000a7308 */ /* 0x000e220000001000 */
[----:B------:R-:W-:Y:S01]  /*02f0*/  FMUL R11, R13, 0.0099999997764825820923 ;  /* 0x3c23d70a0d0b7820 */ /* 0x000fe20000400000 */
[----:B------:R-:W-:Y:S02]  /*0300*/  FSETP.GT.AND P0, PT, R5, -R8, PT ;  /* 0x800000080500720b */ /* 0x000fe40003f04000 */
[----:B------:R-:W-:Y:S02]  /*0310*/  FSEL R5, R12, 1, P1 ;  /* 0x3f8000000c057808 */ /* 0x000fe40000800000 */
[----:B------:R-:W-:-:S03]  /*0320*/  FSEL R4, R13, R11, P0 ;  /* 0x0000000b0d047208 */ /* 0x000fc60000000000 */
[----:B------:R-:W-:Y:S02]  /*0330*/  @!P2 FMUL R5, R5, 16777216 ;  /* 0x4b8000000505a820 */ /* 0x000fe40000400000 */
[----:B---3--:R-:W-:Y:S02]  /*0340*/  FADD R4, R4, -R9 ;  /* 0x8000000904047221 */ /* 0x008fe40000000000 */
[----:B0-----:R-:W-:Y:S01]  /*0350*/  FMUL R5, R10, R5 ;  /* 0x000000050a057220 */ /* 0x001fe20000400000 */
[----:B------:R0:W-:Y:S03]  /*0360*/  @!P3 STG.E desc[UR4][R2.64], R13 ;  /* 0x0000000d0200b986 */ /* 0x0001e6000c101904 */
[----:B------:R-:W-:-:S04]  /*0370*/  FMUL R4, R4, R5 ;  /* 0x0000000504047220 */ /* 0x000fc80000400000 */
[----:B-----5:R-:W-:Y:S01]  /*0380*/  FFMA R19, R4, R18, R19 ;  /* 0x0000001204137223 */ /* 0x020fe20000000013 */
[----:B0-----:R-:W-:Y:S06]  /*0390*/  @P3 EXIT ;  /* 0x000000000000394d */ /* 0x001fec0003800000 */
[----:B------:R-:W-:Y:S01]  /*03a0*/  STG.E desc[UR4][R6.64], R19 ;  /* 0x0000001306007986 */ /* 0x000fe2000c101904 */
[----:B------:R-:W-:Y:S05]  /*03b0*/  EXIT ;  /* 0x000000000000794d */ /* 0x000fea0003800000 */
.L_x_0:
[----:B------:R-:W-:-:S00]  /*03c0*/  BRA `(.L_x_0) ;  /* 0xfffffffc00fc7947 */ /* 0x000fc0000383ffff */
[----:B------:R-:W-:-:S00]  /*03d0*/  NOP ;  /* 0x0000000000007918 */ /* 0x000fc00000000000 */
        /* <DEDUP_REMOVED lines=10> */
.L_x_1:


//--------------------- .nv.global.init           --------------------------
	.section	.nv.global.init,"aw",@progbits
.nv.global.init:
	.type		_$_str,@object
	.size		_$_str,(_$_str_$_2 - _$_str)
_$_str:
        /*0000*/ 	.byte	0x5f, 0x5f, 0x43, 0x55, 0x44, 0x41, 0x5f, 0x46, 0x54, 0x5a, 0x00
	.type		_$_str_$_2,@object
	.size		_$_str_$_2,(.L_1 - _$_str_$_2)
_$_str_$_2:
        /*000b*/ 	.byte	0x5f, 0x5f, 0x43, 0x55, 0x44, 0x41, 0x5f, 0x50, 0x52, 0x45, 0x43, 0x5f, 0x53, 0x51, 0x52, 0x54
        /*001b*/ 	.byte	0x00
.L_1:


//--------------------- .nv.constant0.triton_poi_fused__native_batch_norm_legit_no_training_convolution_leaky_relu_3 --------------------------
	.section	.nv.constant0.triton_poi_fused__native_batch_norm_legit_no_training_convolution_leaky_relu_3,"a",@progbits
	.sectionflags	@""
	.align	4
.nv.constant0.triton_poi_fused__native_batch_norm_legit_no_training_convolution_leaky_relu_3:
	.zero		588
